//
// Generated by NVIDIA NVVM Compiler
//
// Compiler Build ID: CL-36424714
// Cuda compilation tools, release 13.0, V13.0.88
// Based on NVVM 20.0.0
//

.version 9.0
.target sm_100
.address_size 64

	// .globl	_Z12sumaMatricesPiS_S_

.visible .entry _Z12sumaMatricesPiS_S_(
	.param .u64 .ptr .align 1 _Z12sumaMatricesPiS_S__param_0,
	.param .u64 .ptr .align 1 _Z12sumaMatricesPiS_S__param_1,
	.param .u64 .ptr .align 1 _Z12sumaMatricesPiS_S__param_2
)
{
	.reg .b32 	%r<8>;
	.reg .b64 	%rd<11>;

	ld.param.u64 	%rd1, [_Z12sumaMatricesPiS_S__param_0];
	ld.param.u64 	%rd2, [_Z12sumaMatricesPiS_S__param_1];
	ld.param.u64 	%rd3, [_Z12sumaMatricesPiS_S__param_2];
	cvta.to.global.u64 	%rd4, %rd3;
	cvta.to.global.u64 	%rd5, %rd2;
	cvta.to.global.u64 	%rd6, %rd1;
	mov.u32 	%r1, %ntid.x;
	mov.u32 	%r2, %ctaid.x;
	mov.u32 	%r3, %tid.x;
	mad.lo.s32 	%r4, %r1, %r2, %r3;
	mul.wide.s32 	%rd7, %r4, 4;
	add.s64 	%rd8, %rd6, %rd7;
	ld.global.u32 	%r5, [%rd8];
	add.s64 	%rd9, %rd5, %rd7;
	ld.global.u32 	%r6, [%rd9];
	add.s32 	%r7, %r6, %r5;
	add.s64 	%rd10, %rd4, %rd7;
	st.global.u32 	[%rd10], %r7;
	ret;

}


// ===== COMPILED SASS (sm_100) =====

	.target	sm_100

	.elftype	@"ET_EXEC"


//--------------------- .note.nv.tkinfo           --------------------------
	.section	.note.nv.tkinfo,"",@"SHT_NOTE"
	.sectionflags	@"SHF_NOTE_NV_TKINFO"
	.tkinfo
        /*0018*/ 	.word	0x00000002
        /*0030*/ 	.string	""
        /*0030*/ 	.string	"ptxas"
        /*0030*/ 	.string	"Cuda compilation tools, release 13.0, V13.0.88"
        /*0030*/ 	.string	"Build cuda_13.0.r13.0/compiler.36424714_0"
        /*0030*/ 	.string	"-arch sm_100 -m 64 "



//--------------------- .note.nv.cuinfo           --------------------------
	.section	.note.nv.cuinfo,"",@"SHT_NOTE"
	.sectionflags	@"SHF_NOTE_NV_CUINFO"
        /*0018*/ 	.short	0x0002
        /*001a*/ 	.short	0x0064
        /*001c*/ 	.short	0x0082
	.zero		2


//--------------------- .nv.info                  --------------------------
	.section	.nv.info,"",@"SHT_CUDA_INFO"
	.align	4


	//----- nvinfo : EIATTR_REGCOUNT
	.align		4
        /*0000*/ 	.byte	0x04, 0x2f
        /*0002*/ 	.short	(.L_1 - .L_0)
	.align		4
.L_0:
        /*0004*/ 	.word	index@(_Z12sumaMatricesPiS_S_)
        /*0008*/ 	.word	0x0000000c


	//----- nvinfo : EIATTR_FRAME_SIZE
	.align		4
.L_1:
        /*000c*/ 	.byte	0x04, 0x11
        /*000e*/ 	.short	(.L_3 - .L_2)
	.align		4
.L_2:
        /*0010*/ 	.word	index@(_Z12sumaMatricesPiS_S_)
        /*0014*/ 	.word	0x00000000


	//----- nvinfo : EIATTR_MIN_STACK_SIZE
	.align		4
.L_3:
        /*0018*/ 	.byte	0x04, 0x12
        /*001a*/ 	.short	(.L_5 - .L_4)
	.align		4
.L_4:
        /*001c*/ 	.word	index@(_Z12sumaMatricesPiS_S_)
        /*0020*/ 	.word	0x00000000
.L_5:


//--------------------- .nv.compat                --------------------------
	.section	.nv.compat,"",@"SHT_CUDA_COMPAT_INFO"
	.align	4
        /*0000*/ 	.byte	0x02, 0x09, 0x00, 0x00, 0x02, 0x02, 0x01, 0x00, 0x02, 0x05, 0x05, 0x00, 0x03, 0x07, 0x01, 0x01
        /*0010*/ 	.byte	0x02, 0x03, 0x00, 0x00, 0x02, 0x06, 0x01, 0x00, 0x04, 0x0b, 0x08, 0x00, 0x09, 0x00, 0x00, 0x00
        /*0020*/ 	.byte	0x00, 0x00, 0x00, 0x00


//--------------------- .nv.info._Z12sumaMatricesPiS_S_ --------------------------
	.section	.nv.info._Z12sumaMatricesPiS_S_,"",@"SHT_CUDA_INFO"
	.sectionflags	@""
	.align	4


	//----- nvinfo : EIATTR_CUDA_API_VERSION
	.align		4
        /*0000*/ 	.byte	0x04, 0x37
        /*0002*/ 	.short	(.L_7 - .L_6)
.L_6:
        /*0004*/ 	.word	0x00000082


	//----- nvinfo : EIATTR_KPARAM_INFO
	.align		4
.L_7:
        /*0008*/ 	.byte	0x04, 0x17
        /*000a*/ 	.short	(.L_9 - .L_8)
.L_8:
        /*000c*/ 	.word	0x00000000
        /*0010*/ 	.short	0x0002
        /*0012*/ 	.short	0x0010
        /*0014*/ 	.byte	0x00, 0xf5, 0x21, 0x00


	//----- nvinfo : EIATTR_KPARAM_INFO
	.align		4
.L_9:
        /*0018*/ 	.byte	0x04, 0x17
        /*001a*/ 	.short	(.L_11 - .L_10)
.L_10:
        /*001c*/ 	.word	0x00000000
        /*0020*/ 	.short	0x0001
        /*0022*/ 	.short	0x0008
        /*0024*/ 	.byte	0x00, 0xf5, 0x21, 0x00


	//----- nvinfo : EIATTR_KPARAM_INFO
	.align		4
.L_11:
        /*0028*/ 	.byte	0x04, 0x17
        /*002a*/ 	.short	(.L_13 - .L_12)
.L_12:
        /*002c*/ 	.word	0x00000000
        /*0030*/ 	.short	0x0000
        /*0032*/ 	.short	0x0000
        /*0034*/ 	.byte	0x00, 0xf5, 0x21, 0x00


	//----- nvinfo : EIATTR_SPARSE_MMA_MASK
	.align		4
.L_13:
        /*0038*/ 	.byte	0x03, 0x50
        /*003a*/ 	.short	0x0000


	//----- nvinfo : EIATTR_MAXREG_COUNT
	.align		4
        /*003c*/ 	.byte	0x03, 0x1b
        /*003e*/ 	.short	0x00ff


	//----- nvinfo : EIATTR_MERCURY_ISA_VERSION
	.align		4
        /*0040*/ 	.byte	0x03, 0x5f
        /*0042*/ 	.short	0x0101


	//----- nvinfo : EIATTR_VRC_CTA_INIT_COUNT
	.align		4
        /*0044*/ 	.byte	0x02, 0x4a
	.zero		1
	.zero		1


	//----- nvinfo : EIATTR_EXIT_INSTR_OFFSETS
	.align		4
        /*0048*/ 	.byte	0x04, 0x1c
        /*004a*/ 	.short	(.L_15 - .L_14)


	//   ....[0]....
.L_14:
        /*004c*/ 	.word	0x00000100


	//----- nvinfo : EIATTR_CBANK_PARAM_SIZE
	.align		4
.L_15:
        /*0050*/ 	.byte	0x03, 0x19
        /*0052*/ 	.short	0x0018


	//----- nvinfo : EIATTR_PARAM_CBANK
	.align		4
        /*0054*/ 	.byte	0x04, 0x0a
        /*0056*/ 	.short	(.L_17 - .L_16)
	.align		4
.L_16:
        /*0058*/ 	.word	index@(.nv.constant0._Z12sumaMatricesPiS_S_)
        /*005c*/ 	.short	0x0380
        /*005e*/ 	.short	0x0018


	//----- nvinfo : EIATTR_SW_WAR
	.align		4
.L_17:
        /*0060*/ 	.byte	0x04, 0x36
        /*0062*/ 	.short	(.L_19 - .L_18)
.L_18:
        /*0064*/ 	.word	0x00000008
.L_19:


//--------------------- .nv.callgraph             --------------------------
	.section	.nv.callgraph,"",@"SHT_CUDA_CALLGRAPH"
	.align	4
	.sectionentsize	8
	.align		4
        /*0000*/ 	.word	0x00000000
	.align		4
        /*0004*/ 	.word	0xffffffff
	.align		4
        /*0008*/ 	.word	0x00000000
	.align		4
        /*000c*/ 	.word	0xfffffffe
	.align		4
        /*0010*/ 	.word	0x00000000
	.align		4
        /*0014*/ 	.word	0xfffffffd
	.align		4
        /*0018*/ 	.word	0x00000000
	.align		4
        /*001c*/ 	.word	0xfffffffc


//--------------------- .text._Z12sumaMatricesPiS_S_ --------------------------
	.section	.text._Z12sumaMatricesPiS_S_,"ax",@progbits
	.align	128
        .global         _Z12sumaMatricesPiS_S_
        .type           _Z12sumaMatricesPiS_S_,@function
        .size           _Z12sumaMatricesPiS_S_,(.L_x_1 - _Z12sumaMatricesPiS_S_)
        .other          _Z12sumaMatricesPiS_S_,@"STO_CUDA_ENTRY STV_DEFAULT"
_Z12sumaMatricesPiS_S_:
.text._Z12sumaMatricesPiS_S_:
[----:B------:R-:W-:Y:S01]  /*0000*/  LDC R1, c[0x0][0x37c] ;  /* 0x0000df00ff017b82 */ /* 0x000fe20000000800 */
[----:B------:R-:W0:Y:S07]  /*0010*/  S2R R9, SR_CTAID.X ;  /* 0x0000000000097919 */ /* 0x000e2e0000002500 */
[----:B------:R-:W1:Y:S01]  /*0020*/  LDC.64 R2, c[0x0][0x380] ;  /* 0x0000e000ff027b82 */ /* 0x000e620000000a00 */
[----:B------:R-:W0:Y:S01]  /*0030*/  LDCU UR6, c[0x0][0x360] ;  /* 0x00006c00ff0677ac */ /* 0x000e220008000800 */
[----:B------:R-:W0:Y:S01]  /*0040*/  S2R R0, SR_TID.X ;  /* 0x0000000000007919 */ /* 0x000e220000002100 */
[----:B------:R-:W2:Y:S05]  /*0050*/  LDCU.64 UR4, c[0x0][0x358] ;  /* 0x00006b00ff0477ac */ /* 0x000eaa0008000a00 */
[----:B------:R-:W3:Y:S08]  /*0060*/  LDC.64 R4, c[0x0][0x388] ;  /* 0x0000e200ff047b82 */ /* 0x000ef00000000a00 */
[----:B------:R-:W4:Y:S01]  /*0070*/  LDC.64 R6, c[0x0][0x390] ;  /* 0x0000e400ff067b82 */ /* 0x000f220000000a00 */
[----:B0-----:R-:W-:-:S04]  /*0080*/  IMAD R9, R9, UR6, R0 ;  /* 0x0000000609097c24 */ /* 0x001fc8000f8e0200 */
[----:B-1----:R-:W-:-:S04]  /*0090*/  IMAD.WIDE R2, R9, 0x4, R2 ;  /* 0x0000000409027825 */ /* 0x002fc800078e0202 */
[C---:B---3--:R-:W-:Y:S02]  /*00a0*/  IMAD.WIDE R4, R9.reuse, 0x4, R4 ;  /* 0x0000000409047825 */ /* 0x048fe400078e0204 */
[----:B--2---:R-:W2:Y:S04]  /*00b0*/  LDG.E R2, desc[UR4][R2.64] ;  /* 0x0000000402027981 */ /* 0x004ea8000c1e1900 */
[----:B------:R-:W2:Y:S01]  /*00c0*/  LDG.E R5, desc[UR4][R4.64] ;  /* 0x0000000404057981 */ /* 0x000ea2000c1e1900 */
[----:B----4-:R-:W-:Y:S01]  /*00d0*/  IMAD.WIDE R6, R9, 0x4, R6 ;  /* 0x0000000409067825 */ /* 0x010fe200078e0206 */
[----:B--2---:R-:W-:-:S05]  /*00e0*/  IADD3 R9, PT, PT, R2, R5, RZ ;  /* 0x0000000502097210 */ /* 0x004fca0007ffe0ff */
[----:B------:R-:W-:Y:S01]  /*00f0*/  STG.E desc[UR4][R6.64], R9 ;  /* 0x0000000906007986 */ /* 0x000fe2000c101904 */
[----:B------:R-:W-:Y:S05]  /*0100*/  EXIT ;  /* 0x000000000000794d */ /* 0x000fea0003800000 */
.L_x_0:
[----:B------:R-:W-:-:S00]  /*0110*/  BRA `(.L_x_0) ;  /* 0xfffffffc00fc7947 */ /* 0x000fc0000383ffff */
[----:B------:R-:W-:-:S00]  /*0120*/  NOP ;  /* 0x0000000000007918 */ /* 0x000fc00000000000 */
        /* <DEDUP_REMOVED lines=13> */
.L_x_1:


//--------------------- .nv.shared.reserved.0     --------------------------
	.section	.nv.shared.reserved.0,"aw",@nobits
	.weak		__nv_reservedSMEM_offset_0_alias
	.size		__nv_reservedSMEM_offset_0_alias, 0, 64
	.other		__nv_reservedSMEM_offset_0_alias,@"STO_CUDA_RESERVED_SHARED STV_DEFAULT"
__nv_reservedSMEM_offset_0_alias:
	.zero		0
	.zero		64


//--------------------- .nv.constant0._Z12sumaMatricesPiS_S_ --------------------------
	.section	.nv.constant0._Z12sumaMatricesPiS_S_,"a",@progbits
	.sectionflags	@""
	.align	4
.nv.constant0._Z12sumaMatricesPiS_S_:
	.zero		920


//--------------------- SYMBOLS --------------------------

	.type		.nv.reservedSmem.offset0,@object
	.size		.nv.reservedSmem.offset0,0x4
